//
// Generated by NVIDIA NVVM Compiler
//
// Compiler Build ID: CL-36424714
// Cuda compilation tools, release 13.0, V13.0.88
// Based on NVVM 20.0.0
//

.version 9.0
.target sm_100
.address_size 64

	// .globl	_Z10kernel_addPKiS0_Pii

.visible .entry _Z10kernel_addPKiS0_Pii(
	.param .u64 .ptr .align 1 _Z10kernel_addPKiS0_Pii_param_0,
	.param .u64 .ptr .align 1 _Z10kernel_addPKiS0_Pii_param_1,
	.param .u64 .ptr .align 1 _Z10kernel_addPKiS0_Pii_param_2,
	.param .u32 _Z10kernel_addPKiS0_Pii_param_3
)
{
	.reg .pred 	%p<2>;
	.reg .b32 	%r<9>;
	.reg .b64 	%rd<11>;

	ld.param.u64 	%rd1, [_Z10kernel_addPKiS0_Pii_param_0];
	ld.param.u64 	%rd2, [_Z10kernel_addPKiS0_Pii_param_1];
	ld.param.u64 	%rd3, [_Z10kernel_addPKiS0_Pii_param_2];
	ld.param.u32 	%r2, [_Z10kernel_addPKiS0_Pii_param_3];
	mov.u32 	%r3, %tid.x;
	mov.u32 	%r4, %ctaid.x;
	mov.u32 	%r5, %ntid.x;
	mad.lo.s32 	%r1, %r4, %r5, %r3;
	setp.ge.s32 	%p1, %r1, %r2;
	@%p1 bra 	$L__BB0_2;
	cvta.to.global.u64 	%rd4, %rd1;
	cvta.to.global.u64 	%rd5, %rd2;
	cvta.to.global.u64 	%rd6, %rd3;
	mul.wide.s32 	%rd7, %r1, 4;
	add.s64 	%rd8, %rd4, %rd7;
	ld.global.u32 	%r6, [%rd8];
	add.s64 	%rd9, %rd5, %rd7;
	ld.global.u32 	%r7, [%rd9];
	add.s32 	%r8, %r7, %r6;
	add.s64 	%rd10, %rd6, %rd7;
	st.global.u32 	[%rd10], %r8;
$L__BB0_2:
	ret;

}


// ===== COMPILED SASS (sm_100) =====

	.target	sm_100

	.elftype	@"ET_EXEC"


//--------------------- .note.nv.tkinfo           --------------------------
	.section	.note.nv.tkinfo,"",@"SHT_NOTE"
	.sectionflags	@"SHF_NOTE_NV_TKINFO"
	.tkinfo
        /*0018*/ 	.word	0x00000002
        /*0030*/ 	.string	""
        /*0030*/ 	.string	"ptxas"
        /*0030*/ 	.string	"Cuda compilation tools, release 13.0, V13.0.88"
        /*0030*/ 	.string	"Build cuda_13.0.r13.0/compiler.36424714_0"
        /*0030*/ 	.string	"-arch sm_100 -m 64 "



//--------------------- .note.nv.cuinfo           --------------------------
	.section	.note.nv.cuinfo,"",@"SHT_NOTE"
	.sectionflags	@"SHF_NOTE_NV_CUINFO"
        /*0018*/ 	.short	0x0002
        /*001a*/ 	.short	0x0064
        /*001c*/ 	.short	0x0082
	.zero		2


//--------------------- .nv.info                  --------------------------
	.section	.nv.info,"",@"SHT_CUDA_INFO"
	.align	4


	//----- nvinfo : EIATTR_REGCOUNT
	.align		4
        /*0000*/ 	.byte	0x04, 0x2f
        /*0002*/ 	.short	(.L_1 - .L_0)
	.align		4
.L_0:
        /*0004*/ 	.word	index@(_Z10kernel_addPKiS0_Pii)
        /*0008*/ 	.word	0x0000000c


	//----- nvinfo : EIATTR_FRAME_SIZE
	.align		4
.L_1:
        /*000c*/ 	.byte	0x04, 0x11
        /*000e*/ 	.short	(.L_3 - .L_2)
	.align		4
.L_2:
        /*0010*/ 	.word	index@(_Z10kernel_addPKiS0_Pii)
        /*0014*/ 	.word	0x00000000


	//----- nvinfo : EIATTR_MIN_STACK_SIZE
	.align		4
.L_3:
        /*0018*/ 	.byte	0x04, 0x12
        /*001a*/ 	.short	(.L_5 - .L_4)
	.align		4
.L_4:
        /*001c*/ 	.word	index@(_Z10kernel_addPKiS0_Pii)
        /*0020*/ 	.word	0x00000000
.L_5:


//--------------------- .nv.compat                --------------------------
	.section	.nv.compat,"",@"SHT_CUDA_COMPAT_INFO"
	.align	4
        /*0000*/ 	.byte	0x02, 0x09, 0x00, 0x00, 0x02, 0x02, 0x01, 0x00, 0x02, 0x05, 0x05, 0x00, 0x03, 0x07, 0x01, 0x01
        /*0010*/ 	.byte	0x02, 0x03, 0x00, 0x00, 0x02, 0x06, 0x01, 0x00, 0x04, 0x0b, 0x08, 0x00, 0x09, 0x00, 0x00, 0x00
        /*0020*/ 	.byte	0x00, 0x00, 0x00, 0x00


//--------------------- .nv.info._Z10kernel_addPKiS0_Pii --------------------------
	.section	.nv.info._Z10kernel_addPKiS0_Pii,"",@"SHT_CUDA_INFO"
	.sectionflags	@""
	.align	4


	//----- nvinfo : EIATTR_CUDA_API_VERSION
	.align		4
        /*0000*/ 	.byte	0x04, 0x37
        /*0002*/ 	.short	(.L_7 - .L_6)
.L_6:
        /*0004*/ 	.word	0x00000082


	//----- nvinfo : EIATTR_KPARAM_INFO
	.align		4
.L_7:
        /*0008*/ 	.byte	0x04, 0x17
        /*000a*/ 	.short	(.L_9 - .L_8)
.L_8:
        /*000c*/ 	.word	0x00000000
        /*0010*/ 	.short	0x0003
        /*0012*/ 	.short	0x0018
        /*0014*/ 	.byte	0x00, 0xf0, 0x11, 0x00


	//----- nvinfo : EIATTR_KPARAM_INFO
	.align		4
.L_9:
        /*0018*/ 	.byte	0x04, 0x17
        /*001a*/ 	.short	(.L_11 - .L_10)
.L_10:
        /*001c*/ 	.word	0x00000000
        /*0020*/ 	.short	0x0002
        /*0022*/ 	.short	0x0010
        /*0024*/ 	.byte	0x00, 0xf5, 0x21, 0x00


	//----- nvinfo : EIATTR_KPARAM_INFO
	.align		4
.L_11:
        /*0028*/ 	.byte	0x04, 0x17
        /*002a*/ 	.short	(.L_13 - .L_12)
.L_12:
        /*002c*/ 	.word	0x00000000
        /*0030*/ 	.short	0x0001
        /*0032*/ 	.short	0x0008
        /*0034*/ 	.byte	0x00, 0xf5, 0x21, 0x00


	//----- nvinfo : EIATTR_KPARAM_INFO
	.align		4
.L_13:
        /*0038*/ 	.byte	0x04, 0x17
        /*003a*/ 	.short	(.L_15 - .L_14)
.L_14:
        /*003c*/ 	.word	0x00000000
        /*0040*/ 	.short	0x0000
        /*0042*/ 	.short	0x0000
        /*0044*/ 	.byte	0x00, 0xf5, 0x21, 0x00


	//----- nvinfo : EIATTR_SPARSE_MMA_MASK
	.align		4
.L_15:
        /*0048*/ 	.byte	0x03, 0x50
        /*004a*/ 	.short	0x0000


	//----- nvinfo : EIATTR_MAXREG_COUNT
	.align		4
        /*004c*/ 	.byte	0x03, 0x1b
        /*004e*/ 	.short	0x00ff


	//----- nvinfo : EIATTR_MERCURY_ISA_VERSION
	.align		4
        /*0050*/ 	.byte	0x03, 0x5f
        /*0052*/ 	.short	0x0101


	//----- nvinfo : EIATTR_VRC_CTA_INIT_COUNT
	.align		4
        /*0054*/ 	.byte	0x02, 0x4a
	.zero		1
	.zero		1


	//----- nvinfo : EIATTR_EXIT_INSTR_OFFSETS
	.align		4
        /*0058*/ 	.byte	0x04, 0x1c
        /*005a*/ 	.short	(.L_17 - .L_16)


	//   ....[0]....
.L_16:
        /*005c*/ 	.word	0x00000070


	//   ....[1]....
        /*0060*/ 	.word	0x00000130


	//----- nvinfo : EIATTR_CBANK_PARAM_SIZE
	.align		4
.L_17:
        /*0064*/ 	.byte	0x03, 0x19
        /*0066*/ 	.short	0x001c


	//----- nvinfo : EIATTR_PARAM_CBANK
	.align		4
        /*0068*/ 	.byte	0x04, 0x0a
        /*006a*/ 	.short	(.L_19 - .L_18)
	.align		4
.L_18:
        /*006c*/ 	.word	index@(.nv.constant0._Z10kernel_addPKiS0_Pii)
        /*0070*/ 	.short	0x0380
        /*0072*/ 	.short	0x001c


	//----- nvinfo : EIATTR_SW_WAR
	.align		4
.L_19:
        /*0074*/ 	.byte	0x04, 0x36
        /*0076*/ 	.short	(.L_21 - .L_20)
.L_20:
        /*0078*/ 	.word	0x00000008
.L_21:


//--------------------- .nv.callgraph             --------------------------
	.section	.nv.callgraph,"",@"SHT_CUDA_CALLGRAPH"
	.align	4
	.sectionentsize	8
	.align		4
        /*0000*/ 	.word	0x00000000
	.align		4
        /*0004*/ 	.word	0xffffffff
	.align		4
        /*0008*/ 	.word	0x00000000
	.align		4
        /*000c*/ 	.word	0xfffffffe
	.align		4
        /*0010*/ 	.word	0x00000000
	.align		4
        /*0014*/ 	.word	0xfffffffd
	.align		4
        /*0018*/ 	.word	0x00000000
	.align		4
        /*001c*/ 	.word	0xfffffffc


//--------------------- .text._Z10kernel_addPKiS0_Pii --------------------------
	.section	.text._Z10kernel_addPKiS0_Pii,"ax",@progbits
	.align	128
        .global         _Z10kernel_addPKiS0_Pii
        .type           _Z10kernel_addPKiS0_Pii,@function
        .size           _Z10kernel_addPKiS0_Pii,(.L_x_1 - _Z10kernel_addPKiS0_Pii)
        .other          _Z10kernel_addPKiS0_Pii,@"STO_CUDA_ENTRY STV_DEFAULT"
_Z10kernel_addPKiS0_Pii:
.text._Z10kernel_addPKiS0_Pii:
[----:B------:R-:W-:Y:S01]  /*0000*/  LDC R1, c[0x0][0x37c] ;  /* 0x0000df00ff017b82 */ /* 0x000fe20000000800 */
[----:B------:R-:W0:Y:S07]  /*0010*/  S2R R9, SR_TID.X ;  /* 0x0000000000097919 */ /* 0x000e2e0000002100 */
[----:B------:R-:W0:Y:S01]  /*0020*/  S2UR UR4, SR_CTAID.X ;  /* 0x00000000000479c3 */ /* 0x000e220000002500 */
[----:B------:R-:W1:Y:S07]  /*0030*/  LDCU UR5, c[0x0][0x398] ;  /* 0x00007300ff0577ac */ /* 0x000e6e0008000800 */
[----:B------:R-:W0:Y:S02]  /*0040*/  LDC R0, c[0x0][0x360] ;  /* 0x0000d800ff007b82 */ /* 0x000e240000000800 */
[----:B0-----:R-:W-:-:S05]  /*0050*/  IMAD R9, R0, UR4, R9 ;  /* 0x0000000400097c24 */ /* 0x001fca000f8e0209 */
[----:B-1----:R-:W-:-:S13]  /*0060*/  ISETP.GE.AND P0, PT, R9, UR5, PT ;  /* 0x0000000509007c0c */ /* 0x002fda000bf06270 */
[----:B------:R-:W-:Y:S05]  /*0070*/  @P0 EXIT ;  /* 0x000000000000094d */ /* 0x000fea0003800000 */
[----:B------:R-:W0:Y:S01]  /*0080*/  LDC.64 R2, c[0x0][0x380] ;  /* 0x0000e000ff027b82 */ /* 0x000e220000000a00 */
[----:B------:R-:W1:Y:S07]  /*0090*/  LDCU.64 UR4, c[0x0][0x358] ;  /* 0x00006b00ff0477ac */ /* 0x000e6e0008000a00 */
[----:B------:R-:W2:Y:S08]  /*00a0*/  LDC.64 R4, c[0x0][0x388] ;  /* 0x0000e200ff047b82 */ /* 0x000eb00000000a00 */
[----:B------:R-:W3:Y:S01]  /*00b0*/  LDC.64 R6, c[0x0][0x390] ;  /* 0x0000e400ff067b82 */ /* 0x000ee20000000a00 */
[----:B0-----:R-:W-:-:S06]  /*00c0*/  IMAD.WIDE R2, R9, 0x4, R2 ;  /* 0x0000000409027825 */ /* 0x001fcc00078e0202 */
[----:B-1----:R-:W4:Y:S01]  /*00d0*/  LDG.E R2, desc[UR4][R2.64] ;  /* 0x0000000402027981 */ /* 0x002f22000c1e1900 */
[----:B--2---:R-:W-:-:S06]  /*00e0*/  IMAD.WIDE R4, R9, 0x4, R4 ;  /* 0x0000000409047825 */ /* 0x004fcc00078e0204 */
[----:B------:R-:W4:Y:S01]  /*00f0*/  LDG.E R5, desc[UR4][R4.64] ;  /* 0x0000000404057981 */ /* 0x000f22000c1e1900 */
[----:B---3--:R-:W-:Y:S01]  /*0100*/  IMAD.WIDE R6, R9, 0x4, R6 ;  /* 0x0000000409067825 */ /* 0x008fe200078e0206 */
[----:B----4-:R-:W-:-:S05]  /*0110*/  IADD3 R9, PT, PT, R2, R5, RZ ;  /* 0x0000000502097210 */ /* 0x010fca0007ffe0ff */
[----:B------:R-:W-:Y:S01]  /*0120*/  STG.E desc[UR4][R6.64], R9 ;  /* 0x0000000906007986 */ /* 0x000fe2000c101904 */
[----:B------:R-:W-:Y:S05]  /*0130*/  EXIT ;  /* 0x000000000000794d */ /* 0x000fea0003800000 */
.L_x_0:
[----:B------:R-:W-:-:S00]  /*0140*/  BRA `(.L_x_0) ;  /* 0xfffffffc00fc7947 */ /* 0x000fc0000383ffff */
[----:B------:R-:W-:-:S00]  /*0150*/  NOP ;  /* 0x0000000000007918 */ /* 0x000fc00000000000 */
        /* <DEDUP_REMOVED lines=10> */
.L_x_1:


//--------------------- .nv.shared.reserved.0     --------------------------
	.section	.nv.shared.reserved.0,"aw",@nobits
	.weak		__nv_reservedSMEM_offset_0_alias
	.size		__nv_reservedSMEM_offset_0_alias, 0, 64
	.other		__nv_reservedSMEM_offset_0_alias,@"STO_CUDA_RESERVED_SHARED STV_DEFAULT"
__nv_reservedSMEM_offset_0_alias:
	.zero		0
	.zero		64


//--------------------- .nv.constant0._Z10kernel_addPKiS0_Pii --------------------------
	.section	.nv.constant0._Z10kernel_addPKiS0_Pii,"a",@progbits
	.sectionflags	@""
	.align	4
.nv.constant0._Z10kernel_addPKiS0_Pii:
	.zero		924


//--------------------- SYMBOLS --------------------------

	.type		.nv.reservedSmem.offset0,@object
	.size		.nv.reservedSmem.offset0,0x4
